//
// Generated by NVIDIA NVVM Compiler
//
// Compiler Build ID: CL-36424714
// Cuda compilation tools, release 13.0, V13.0.88
// Based on NVVM 20.0.0
//

.version 9.0
.target sm_100
.address_size 64

	// .globl	_Z16hs_kernel_globalPiS_ii

.visible .entry _Z16hs_kernel_globalPiS_ii(
	.param .u64 .ptr .align 1 _Z16hs_kernel_globalPiS_ii_param_0,
	.param .u64 .ptr .align 1 _Z16hs_kernel_globalPiS_ii_param_1,
	.param .u32 _Z16hs_kernel_globalPiS_ii_param_2,
	.param .u32 _Z16hs_kernel_globalPiS_ii_param_3
)
{
	.reg .pred 	%p<3>;
	.reg .b32 	%r<14>;
	.reg .b64 	%rd<11>;

	ld.param.u64 	%rd2, [_Z16hs_kernel_globalPiS_ii_param_0];
	ld.param.u64 	%rd3, [_Z16hs_kernel_globalPiS_ii_param_1];
	ld.param.u32 	%r5, [_Z16hs_kernel_globalPiS_ii_param_2];
	ld.param.u32 	%r6, [_Z16hs_kernel_globalPiS_ii_param_3];
	cvta.to.global.u64 	%rd1, %rd3;
	mov.u32 	%r7, %tid.x;
	mov.u32 	%r8, %ntid.x;
	mov.u32 	%r9, %ctaid.x;
	mad.lo.s32 	%r1, %r8, %r9, %r7;
	setp.ge.s32 	%p1, %r1, %r6;
	@%p1 bra 	$L__BB0_4;
	mul.wide.s32 	%rd4, %r1, 4;
	add.s64 	%rd5, %rd1, %rd4;
	ld.global.u32 	%r2, [%rd5];
	setp.lt.s32 	%p2, %r1, %r5;
	mov.b32 	%r13, 0;
	@%p2 bra 	$L__BB0_3;
	sub.s32 	%r11, %r1, %r5;
	mul.wide.s32 	%rd6, %r11, 4;
	add.s64 	%rd7, %rd1, %rd6;
	ld.global.u32 	%r13, [%rd7];
$L__BB0_3:
	add.s32 	%r12, %r13, %r2;
	cvta.to.global.u64 	%rd8, %rd2;
	add.s64 	%rd10, %rd8, %rd4;
	st.global.u32 	[%rd10], %r12;
$L__BB0_4:
	ret;

}


// ===== COMPILED SASS (sm_100) =====

	.target	sm_100

	.elftype	@"ET_EXEC"


//--------------------- .note.nv.tkinfo           --------------------------
	.section	.note.nv.tkinfo,"",@"SHT_NOTE"
	.sectionflags	@"SHF_NOTE_NV_TKINFO"
	.tkinfo
        /*0018*/ 	.word	0x00000002
        /*0030*/ 	.string	""
        /*0030*/ 	.string	"ptxas"
        /*0030*/ 	.string	"Cuda compilation tools, release 13.0, V13.0.88"
        /*0030*/ 	.string	"Build cuda_13.0.r13.0/compiler.36424714_0"
        /*0030*/ 	.string	"-arch sm_100 -m 64 "



//--------------------- .note.nv.cuinfo           --------------------------
	.section	.note.nv.cuinfo,"",@"SHT_NOTE"
	.sectionflags	@"SHF_NOTE_NV_CUINFO"
        /*0018*/ 	.short	0x0002
        /*001a*/ 	.short	0x0064
        /*001c*/ 	.short	0x0082
	.zero		2


//--------------------- .nv.info                  --------------------------
	.section	.nv.info,"",@"SHT_CUDA_INFO"
	.align	4


	//----- nvinfo : EIATTR_REGCOUNT
	.align		4
        /*0000*/ 	.byte	0x04, 0x2f
        /*0002*/ 	.short	(.L_1 - .L_0)
	.align		4
.L_0:
        /*0004*/ 	.word	index@(_Z16hs_kernel_globalPiS_ii)
        /*0008*/ 	.word	0x0000000e


	//----- nvinfo : EIATTR_FRAME_SIZE
	.align		4
.L_1:
        /*000c*/ 	.byte	0x04, 0x11
        /*000e*/ 	.short	(.L_3 - .L_2)
	.align		4
.L_2:
        /*0010*/ 	.word	index@(_Z16hs_kernel_globalPiS_ii)
        /*0014*/ 	.word	0x00000000


	//----- nvinfo : EIATTR_MIN_STACK_SIZE
	.align		4
.L_3:
        /*0018*/ 	.byte	0x04, 0x12
        /*001a*/ 	.short	(.L_5 - .L_4)
	.align		4
.L_4:
        /*001c*/ 	.word	index@(_Z16hs_kernel_globalPiS_ii)
        /*0020*/ 	.word	0x00000000
.L_5:


//--------------------- .nv.compat                --------------------------
	.section	.nv.compat,"",@"SHT_CUDA_COMPAT_INFO"
	.align	4
        /*0000*/ 	.byte	0x02, 0x09, 0x00, 0x00, 0x02, 0x02, 0x01, 0x00, 0x02, 0x05, 0x05, 0x00, 0x03, 0x07, 0x01, 0x01
        /*0010*/ 	.byte	0x02, 0x03, 0x00, 0x00, 0x02, 0x06, 0x01, 0x00, 0x04, 0x0b, 0x08, 0x00, 0x09, 0x00, 0x00, 0x00
        /*0020*/ 	.byte	0x00, 0x00, 0x00, 0x00


//--------------------- .nv.info._Z16hs_kernel_globalPiS_ii --------------------------
	.section	.nv.info._Z16hs_kernel_globalPiS_ii,"",@"SHT_CUDA_INFO"
	.sectionflags	@""
	.align	4


	//----- nvinfo : EIATTR_CUDA_API_VERSION
	.align		4
        /*0000*/ 	.byte	0x04, 0x37
        /*0002*/ 	.short	(.L_7 - .L_6)
.L_6:
        /*0004*/ 	.word	0x00000082


	//----- nvinfo : EIATTR_KPARAM_INFO
	.align		4
.L_7:
        /*0008*/ 	.byte	0x04, 0x17
        /*000a*/ 	.short	(.L_9 - .L_8)
.L_8:
        /*000c*/ 	.word	0x00000000
        /*0010*/ 	.short	0x0003
        /*0012*/ 	.short	0x0014
        /*0014*/ 	.byte	0x00, 0xf0, 0x11, 0x00


	//----- nvinfo : EIATTR_KPARAM_INFO
	.align		4
.L_9:
        /*0018*/ 	.byte	0x04, 0x17
        /*001a*/ 	.short	(.L_11 - .L_10)
.L_10:
        /*001c*/ 	.word	0x00000000
        /*0020*/ 	.short	0x0002
        /*0022*/ 	.short	0x0010
        /*0024*/ 	.byte	0x00, 0xf0, 0x11, 0x00


	//----- nvinfo : EIATTR_KPARAM_INFO
	.align		4
.L_11:
        /*0028*/ 	.byte	0x04, 0x17
        /*002a*/ 	.short	(.L_13 - .L_12)
.L_12:
        /*002c*/ 	.word	0x00000000
        /*0030*/ 	.short	0x0001
        /*0032*/ 	.short	0x0008
        /*0034*/ 	.byte	0x00, 0xf5, 0x21, 0x00


	//----- nvinfo : EIATTR_KPARAM_INFO
	.align		4
.L_13:
        /*0038*/ 	.byte	0x04, 0x17
        /*003a*/ 	.short	(.L_15 - .L_14)
.L_14:
        /*003c*/ 	.word	0x00000000
        /*0040*/ 	.short	0x0000
        /*0042*/ 	.short	0x0000
        /*0044*/ 	.byte	0x00, 0xf5, 0x21, 0x00


	//----- nvinfo : EIATTR_SPARSE_MMA_MASK
	.align		4
.L_15:
        /*0048*/ 	.byte	0x03, 0x50
        /*004a*/ 	.short	0x0000


	//----- nvinfo : EIATTR_MAXREG_COUNT
	.align		4
        /*004c*/ 	.byte	0x03, 0x1b
        /*004e*/ 	.short	0x00ff


	//----- nvinfo : EIATTR_MERCURY_ISA_VERSION
	.align		4
        /*0050*/ 	.byte	0x03, 0x5f
        /*0052*/ 	.short	0x0101


	//----- nvinfo : EIATTR_VRC_CTA_INIT_COUNT
	.align		4
        /*0054*/ 	.byte	0x02, 0x4a
	.zero		1
	.zero		1


	//----- nvinfo : EIATTR_EXIT_INSTR_OFFSETS
	.align		4
        /*0058*/ 	.byte	0x04, 0x1c
        /*005a*/ 	.short	(.L_17 - .L_16)


	//   ....[0]....
.L_16:
        /*005c*/ 	.word	0x00000070


	//   ....[1]....
        /*0060*/ 	.word	0x00000160


	//----- nvinfo : EIATTR_CBANK_PARAM_SIZE
	.align		4
.L_17:
        /*0064*/ 	.byte	0x03, 0x19
        /*0066*/ 	.short	0x0018


	//----- nvinfo : EIATTR_PARAM_CBANK
	.align		4
        /*0068*/ 	.byte	0x04, 0x0a
        /*006a*/ 	.short	(.L_19 - .L_18)
	.align		4
.L_18:
        /*006c*/ 	.word	index@(.nv.constant0._Z16hs_kernel_globalPiS_ii)
        /*0070*/ 	.short	0x0380
        /*0072*/ 	.short	0x0018


	//----- nvinfo : EIATTR_SW_WAR
	.align		4
.L_19:
        /*0074*/ 	.byte	0x04, 0x36
        /*0076*/ 	.short	(.L_21 - .L_20)
.L_20:
        /*0078*/ 	.word	0x00000008
.L_21:


//--------------------- .nv.callgraph             --------------------------
	.section	.nv.callgraph,"",@"SHT_CUDA_CALLGRAPH"
	.align	4
	.sectionentsize	8
	.align		4
        /*0000*/ 	.word	0x00000000
	.align		4
        /*0004*/ 	.word	0xffffffff
	.align		4
        /*0008*/ 	.word	0x00000000
	.align		4
        /*000c*/ 	.word	0xfffffffe
	.align		4
        /*0010*/ 	.word	0x00000000
	.align		4
        /*0014*/ 	.word	0xfffffffd
	.align		4
        /*0018*/ 	.word	0x00000000
	.align		4
        /*001c*/ 	.word	0xfffffffc


//--------------------- .text._Z16hs_kernel_globalPiS_ii --------------------------
	.section	.text._Z16hs_kernel_globalPiS_ii,"ax",@progbits
	.align	128
        .global         _Z16hs_kernel_globalPiS_ii
        .type           _Z16hs_kernel_globalPiS_ii,@function
        .size           _Z16hs_kernel_globalPiS_ii,(.L_x_1 - _Z16hs_kernel_globalPiS_ii)
        .other          _Z16hs_kernel_globalPiS_ii,@"STO_CUDA_ENTRY STV_DEFAULT"
_Z16hs_kernel_globalPiS_ii:
.text._Z16hs_kernel_globalPiS_ii:
[----:B------:R-:W-:Y:S01]  /*0000*/  LDC R1, c[0x0][0x37c] ;  /* 0x0000df00ff017b82 */ /* 0x000fe20000000800 */
[----:B------:R-:W0:Y:S01]  /*0010*/  S2R R9, SR_TID.X ;  /* 0x0000000000097919 */ /* 0x000e220000002100 */
[----:B------:R-:W0:Y:S01]  /*0020*/  LDCU UR4, c[0x0][0x360] ;  /* 0x00006c00ff0477ac */ /* 0x000e220008000800 */
[----:B------:R-:W0:Y:S01]  /*0030*/  S2R R0, SR_CTAID.X ;  /* 0x0000000000007919 */ /* 0x000e220000002500 */
[----:B------:R-:W1:Y:S01]  /*0040*/  LDCU UR5, c[0x0][0x394] ;  /* 0x00007280ff0577ac */ /* 0x000e620008000800 */
[----:B0-----:R-:W-:-:S05]  /*0050*/  IMAD R9, R0, UR4, R9 ;  /* 0x0000000400097c24 */ /* 0x001fca000f8e0209 */
[----:B-1----:R-:W-:-:S13]  /*0060*/  ISETP.GE.AND P0, PT, R9, UR5, PT ;  /* 0x0000000509007c0c */ /* 0x002fda000bf06270 */
[----:B------:R-:W-:Y:S05]  /*0070*/  @P0 EXIT ;  /* 0x000000000000094d */ /* 0x000fea0003800000 */
[----:B------:R-:W0:Y:S01]  /*0080*/  LDCU UR6, c[0x0][0x390] ;  /* 0x00007200ff0677ac */ /* 0x000e220008000800 */
[----:B------:R-:W1:Y:S01]  /*0090*/  LDC.64 R4, c[0x0][0x388] ;  /* 0x0000e200ff047b82 */ /* 0x000e620000000a00 */
[----:B------:R-:W-:Y:S01]  /*00a0*/  HFMA2 R11, -RZ, RZ, 0, 0 ;  /* 0x00000000ff0b7431 */ /* 0x000fe200000001ff */
[----:B------:R-:W2:Y:S01]  /*00b0*/  LDCU.64 UR4, c[0x0][0x358] ;  /* 0x00006b00ff0477ac */ /* 0x000ea20008000a00 */
[C---:B0-----:R-:W-:Y:S01]  /*00c0*/  ISETP.GE.AND P0, PT, R9.reuse, UR6, PT ;  /* 0x0000000609007c0c */ /* 0x041fe2000bf06270 */
[----:B-1----:R-:W-:-:S12]  /*00d0*/  IMAD.WIDE R2, R9, 0x4, R4 ;  /* 0x0000000409027825 */ /* 0x002fd800078e0204 */
[----:B------:R-:W-:Y:S01]  /*00e0*/  @P0 IADD3 R7, PT, PT, R9, -UR6, RZ ;  /* 0x8000000609070c10 */ /* 0x000fe2000fffe0ff */
[----:B--2---:R-:W2:Y:S04]  /*00f0*/  LDG.E R2, desc[UR4][R2.64] ;  /* 0x0000000402027981 */ /* 0x004ea8000c1e1900 */
[----:B------:R-:W-:Y:S02]  /*0100*/  @P0 IMAD.WIDE R4, R7, 0x4, R4 ;  /* 0x0000000407040825 */ /* 0x000fe400078e0204 */
[----:B------:R-:W0:Y:S03]  /*0110*/  LDC.64 R6, c[0x0][0x380] ;  /* 0x0000e000ff067b82 */ /* 0x000e260000000a00 */
[----:B------:R-:W2:Y:S01]  /*0120*/  @P0 LDG.E R11, desc[UR4][R4.64] ;  /* 0x00000004040b0981 */ /* 0x000ea2000c1e1900 */
[----:B0-----:R-:W-:Y:S01]  /*0130*/  IMAD.WIDE R6, R9, 0x4, R6 ;  /* 0x0000000409067825 */ /* 0x001fe200078e0206 */
[----:B--2---:R-:W-:-:S05]  /*0140*/  IADD3 R11, PT, PT, R2, R11, RZ ;  /* 0x0000000b020b7210 */ /* 0x004fca0007ffe0ff */
[----:B------:R-:W-:Y:S01]  /*0150*/  STG.E desc[UR4][R6.64], R11 ;  /* 0x0000000b06007986 */ /* 0x000fe2000c101904 */
[----:B------:R-:W-:Y:S05]  /*0160*/  EXIT ;  /* 0x000000000000794d */ /* 0x000fea0003800000 */
.L_x_0:
[----:B------:R-:W-:-:S00]  /*0170*/  BRA `(.L_x_0) ;  /* 0xfffffffc00fc7947 */ /* 0x000fc0000383ffff */
[----:B------:R-:W-:-:S00]  /*0180*/  NOP ;  /* 0x0000000000007918 */ /* 0x000fc00000000000 */
[----:B------:R-:W-:-:S00]  /*0190*/  NOP ;  /* 0x0000000000007918 */ /* 0x000fc00000000000 */
[----:B------:R-:W-:-:S00]  /*01a0*/  NOP ;  /* 0x0000000000007918 */ /* 0x000fc00000000000 */
[----:B------:R-:W-:-:S00]  /*01b0*/  NOP ;  /* 0x0000000000007918 */ /* 0x000fc00000000000 */
[----:B------:R-:W-:-:S00]  /*01c0*/  NOP ;  /* 0x0000000000007918 */ /* 0x000fc00000000000 */
[----:B------:R-:W-:-:S00]  /*01d0*/  NOP ;  /* 0x0000000000007918 */ /* 0x000fc00000000000 */
[----:B------:R-:W-:-:S00]  /*01e0*/  NOP ;  /* 0x0000000000007918 */ /* 0x000fc00000000000 */
[----:B------:R-:W-:-:S00]  /*01f0*/  NOP ;  /* 0x0000000000007918 */ /* 0x000fc00000000000 */
.L_x_1:


//--------------------- .nv.shared.reserved.0     --------------------------
	.section	.nv.shared.reserved.0,"aw",@nobits
	.weak		__nv_reservedSMEM_offset_0_alias
	.size		__nv_reservedSMEM_offset_0_alias, 0, 64
	.other		__nv_reservedSMEM_offset_0_alias,@"STO_CUDA_RESERVED_SHARED STV_DEFAULT"
__nv_reservedSMEM_offset_0_alias:
	.zero		0
	.zero		64


//--------------------- .nv.constant0._Z16hs_kernel_globalPiS_ii --------------------------
	.section	.nv.constant0._Z16hs_kernel_globalPiS_ii,"a",@progbits
	.sectionflags	@""
	.align	4
.nv.constant0._Z16hs_kernel_globalPiS_ii:
	.zero		920


//--------------------- SYMBOLS --------------------------

	.type		.nv.reservedSmem.offset0,@object
	.size		.nv.reservedSmem.offset0,0x4
